//
// Generated by NVIDIA NVVM Compiler
//
// Compiler Build ID: CL-36424714
// Cuda compilation tools, release 13.0, V13.0.88
// Based on NVVM 20.0.0
//

.version 9.0
.target sm_100
.address_size 64

	// .globl	_Z9helloCUDAv
.extern .func  (.param .b32 func_retval0) vprintf
(
	.param .b64 vprintf_param_0,
	.param .b64 vprintf_param_1
)
;
.global .align 1 .b8 $str[14] = {72, 101, 108, 108, 111, 44, 32, 67, 85, 68, 65, 33, 10};

.visible .entry _Z9helloCUDAv()
{
	.reg .b32 	%r<3>;
	.reg .b64 	%rd<3>;

	mov.u64 	%rd1, $str;
	cvta.global.u64 	%rd2, %rd1;
	{ // callseq 0, 0
	.param .b64 param0;
	st.param.b64 	[param0], %rd2;
	.param .b64 param1;
	st.param.b64 	[param1], 0;
	.param .b32 retval0;
	call.uni (retval0), 
	vprintf, 
	(
	param0, 
	param1
	);
	ld.param.b32 	%r1, [retval0];
	} // callseq 0
	ret;

}


// ===== COMPILED SASS (sm_100) =====

	.target	sm_100

	.elftype	@"ET_EXEC"


//--------------------- .note.nv.tkinfo           --------------------------
	.section	.note.nv.tkinfo,"",@"SHT_NOTE"
	.sectionflags	@"SHF_NOTE_NV_TKINFO"
	.tkinfo
        /*0018*/ 	.word	0x00000002
        /*0030*/ 	.string	""
        /*0030*/ 	.string	"ptxas"
        /*0030*/ 	.string	"Cuda compilation tools, release 13.0, V13.0.88"
        /*0030*/ 	.string	"Build cuda_13.0.r13.0/compiler.36424714_0"
        /*0030*/ 	.string	"-arch sm_100 -m 64 "



//--------------------- .note.nv.cuinfo           --------------------------
	.section	.note.nv.cuinfo,"",@"SHT_NOTE"
	.sectionflags	@"SHF_NOTE_NV_CUINFO"
        /*0018*/ 	.short	0x0002
        /*001a*/ 	.short	0x0064
        /*001c*/ 	.short	0x0082
	.zero		2


//--------------------- .nv.info                  --------------------------
	.section	.nv.info,"",@"SHT_CUDA_INFO"
	.align	4


	//----- nvinfo : EIATTR_REGCOUNT
	.align		4
        /*0000*/ 	.byte	0x04, 0x2f
        /*0002*/ 	.short	(.L_2 - .L_1)
	.align		4
.L_1:
        /*0004*/ 	.word	index@(_Z9helloCUDAv)
        /*0008*/ 	.word	0x00000018


	//----- nvinfo : EIATTR_FRAME_SIZE
	.align		4
.L_2:
        /*000c*/ 	.byte	0x04, 0x11
        /*000e*/ 	.short	(.L_4 - .L_3)
	.align		4
.L_3:
        /*0010*/ 	.word	index@(_Z9helloCUDAv)
        /*0014*/ 	.word	0x00000000


	//----- nvinfo : EIATTR_MIN_STACK_SIZE
	.align		4
.L_4:
        /*0018*/ 	.byte	0x04, 0x12
        /*001a*/ 	.short	(.L_6 - .L_5)
	.align		4
.L_5:
        /*001c*/ 	.word	index@(_Z9helloCUDAv)
        /*0020*/ 	.word	0x00000000
.L_6:


//--------------------- .nv.compat                --------------------------
	.section	.nv.compat,"",@"SHT_CUDA_COMPAT_INFO"
	.align	4
        /*0000*/ 	.byte	0x02, 0x09, 0x00, 0x00, 0x02, 0x02, 0x01, 0x00, 0x02, 0x05, 0x05, 0x00, 0x03, 0x07, 0x01, 0x01
        /*0010*/ 	.byte	0x02, 0x03, 0x00, 0x00, 0x02, 0x06, 0x01, 0x00, 0x04, 0x0b, 0x08, 0x00, 0x09, 0x00, 0x00, 0x00
        /*0020*/ 	.byte	0x00, 0x00, 0x00, 0x00


//--------------------- .nv.info._Z9helloCUDAv    --------------------------
	.section	.nv.info._Z9helloCUDAv,"",@"SHT_CUDA_INFO"
	.sectionflags	@""
	.align	4


	//----- nvinfo : EIATTR_CUDA_API_VERSION
	.align		4
        /*0000*/ 	.byte	0x04, 0x37
        /*0002*/ 	.short	(.L_8 - .L_7)
.L_7:
        /*0004*/ 	.word	0x00000082


	//----- nvinfo : EIATTR_SPARSE_MMA_MASK
	.align		4
.L_8:
        /*0008*/ 	.byte	0x03, 0x50
        /*000a*/ 	.short	0x0000


	//----- nvinfo : EIATTR_MAXREG_COUNT
	.align		4
        /*000c*/ 	.byte	0x03, 0x1b
        /*000e*/ 	.short	0x00ff


	//----- nvinfo : EIATTR_EXTERNS
	.align		4
        /*0010*/ 	.byte	0x04, 0x0f
        /*0012*/ 	.short	(.L_10 - .L_9)


	//   ....[0]....
	.align		4
.L_9:
        /*0014*/ 	.word	index@(vprintf)


	//----- nvinfo : EIATTR_MERCURY_ISA_VERSION
	.align		4
.L_10:
        /*0018*/ 	.byte	0x03, 0x5f
        /*001a*/ 	.short	0x0101


	//----- nvinfo : EIATTR_VRC_CTA_INIT_COUNT
	.align		4
        /*001c*/ 	.byte	0x02, 0x4a
	.zero		1
	.zero		1


	//----- nvinfo : EIATTR_SYSCALL_OFFSETS
	.align		4
        /*0020*/ 	.byte	0x04, 0x46
        /*0022*/ 	.short	(.L_12 - .L_11)


	//   ....[0]....
.L_11:
        /*0024*/ 	.word	0x00000080


	//----- nvinfo : EIATTR_EXIT_INSTR_OFFSETS
	.align		4
.L_12:
        /*0028*/ 	.byte	0x04, 0x1c
        /*002a*/ 	.short	(.L_14 - .L_13)


	//   ....[0]....
.L_13:
        /*002c*/ 	.word	0x00000090


	//----- nvinfo : EIATTR_SW_WAR
	.align		4
.L_14:
        /*0030*/ 	.byte	0x04, 0x36
        /*0032*/ 	.short	(.L_16 - .L_15)
.L_15:
        /*0034*/ 	.word	0x00000008
.L_16:


//--------------------- .nv.callgraph             --------------------------
	.section	.nv.callgraph,"",@"SHT_CUDA_CALLGRAPH"
	.align	4
	.sectionentsize	8
	.align		4
        /*0000*/ 	.word	0x00000000
	.align		4
        /*0004*/ 	.word	0xffffffff
	.align		4
        /*0008*/ 	.word	index@(_Z9helloCUDAv)
	.align		4
        /*000c*/ 	.word	index@(vprintf)
	.align		4
        /*0010*/ 	.word	0x00000000
	.align		4
        /*0014*/ 	.word	0xfffffffe
	.align		4
        /*0018*/ 	.word	0x00000000
	.align		4
        /*001c*/ 	.word	0xfffffffd
	.align		4
        /*0020*/ 	.word	0x00000000
	.align		4
        /*0024*/ 	.word	0xfffffffc


//--------------------- .nv.constant4             --------------------------
	.section	.nv.constant4,"a",@progbits
	.align	8
	.align		8
.nv.constant4:
        /*0000*/ 	.dword	vprintf
	.align		8
        /*0008*/ 	.dword	$str


//--------------------- .text._Z9helloCUDAv       --------------------------
	.section	.text._Z9helloCUDAv,"ax",@progbits
	.align	128
        .global         _Z9helloCUDAv
        .type           _Z9helloCUDAv,@function
        .size           _Z9helloCUDAv,(.L_x_2 - _Z9helloCUDAv)
        .other          _Z9helloCUDAv,@"STO_CUDA_ENTRY STV_DEFAULT"
_Z9helloCUDAv:
.text._Z9helloCUDAv:
[----:B------:R-:W0:Y:S01]  /*0000*/  LDC R1, c[0x0][0x37c] ;  /* 0x0000df00ff017b82 */ /* 0x000e220000000800 */
[----:B------:R-:W-:Y:S01]  /*0010*/  MOV R0, 0x0 ;  /* 0x0000000000007802 */ /* 0x000fe20000000f00 */
[----:B------:R-:W1:Y:S01]  /*0020*/  LDCU.64 UR4, c[0x4][0x8] ;  /* 0x01000100ff0477ac */ /* 0x000e620008000a00 */
[----:B------:R-:W-:-:S05]  /*0030*/  CS2R R6, SRZ ;  /* 0x0000000000067805 */ /* 0x000fca000001ff00 */
[----:B------:R2:W3:Y:S01]  /*0040*/  LDC.64 R2, c[0x4][R0] ;  /* 0x0100000000027b82 */ /* 0x0004e20000000a00 */
[----:B-1----:R-:W-:Y:S02]  /*0050*/  IMAD.U32 R4, RZ, RZ, UR4 ;  /* 0x00000004ff047e24 */ /* 0x002fe4000f8e00ff */
[----:B--2---:R-:W-:-:S07]  /*0060*/  IMAD.U32 R5, RZ, RZ, UR5 ;  /* 0x00000005ff057e24 */ /* 0x004fce000f8e00ff */
[----:B------:R-:W-:-:S07]  /*0070*/  LEPC R20, `(.L_x_0) ;  /* 0x000000001014794e */ /* 0x000fce0000000000 */
[----:B0--3--:R-:W-:Y:S05]  /*0080*/  CALL.ABS.NOINC R2 ;  /* 0x0000000002007343 */ /* 0x009fea0003c00000 */
.L_x_0:
[----:B------:R-:W-:Y:S05]  /*0090*/  EXIT ;  /* 0x000000000000794d */ /* 0x000fea0003800000 */
.L_x_1:
[----:B------:R-:W-:-:S00]  /*00a0*/  BRA `(.L_x_1) ;  /* 0xfffffffc00fc7947 */ /* 0x000fc0000383ffff */
[----:B------:R-:W-:-:S00]  /*00b0*/  NOP ;  /* 0x0000000000007918 */ /* 0x000fc00000000000 */
        /* <DEDUP_REMOVED lines=12> */
.L_x_2:


//--------------------- .nv.global.init           --------------------------
	.section	.nv.global.init,"aw",@progbits
.nv.global.init:
	.type		$str,@object
	.size		$str,(.L_0 - $str)
$str:
        /*0000*/ 	.byte	0x48, 0x65, 0x6c, 0x6c, 0x6f, 0x2c, 0x20, 0x43, 0x55, 0x44, 0x41, 0x21, 0x0a, 0x00
.L_0:


//--------------------- .nv.shared.reserved.0     --------------------------
	.section	.nv.shared.reserved.0,"aw",@nobits
	.weak		__nv_reservedSMEM_offset_0_alias
	.size		__nv_reservedSMEM_offset_0_alias, 0, 64
	.other		__nv_reservedSMEM_offset_0_alias,@"STO_CUDA_RESERVED_SHARED STV_DEFAULT"
__nv_reservedSMEM_offset_0_alias:
	.zero		0
	.zero		64


//--------------------- .nv.constant0._Z9helloCUDAv --------------------------
	.section	.nv.constant0._Z9helloCUDAv,"a",@progbits
	.sectionflags	@""
	.align	4
.nv.constant0._Z9helloCUDAv:
	.zero		896


//--------------------- SYMBOLS --------------------------

	.type		.nv.reservedSmem.offset0,@object
	.size		.nv.reservedSmem.offset0,0x4
	.type		vprintf,@function
